//
// Generated by NVIDIA NVVM Compiler
//
// Compiler Build ID: CL-36424714
// Cuda compilation tools, release 13.0, V13.0.88
// Based on NVVM 20.0.0
//

.version 9.0
.target sm_100
.address_size 64

	// .globl	_Z12trivial_racePiS_

.visible .entry _Z12trivial_racePiS_(
	.param .u64 .ptr .align 1 _Z12trivial_racePiS__param_0,
	.param .u64 .ptr .align 1 _Z12trivial_racePiS__param_1
)
{


	bar.sync 	0;
	ret;

}


// ===== COMPILED SASS (sm_100) =====

	.target	sm_100

	.elftype	@"ET_EXEC"


//--------------------- .note.nv.tkinfo           --------------------------
	.section	.note.nv.tkinfo,"",@"SHT_NOTE"
	.sectionflags	@"SHF_NOTE_NV_TKINFO"
	.tkinfo
        /*0018*/ 	.word	0x00000002
        /*0030*/ 	.string	""
        /*0030*/ 	.string	"ptxas"
        /*0030*/ 	.string	"Cuda compilation tools, release 13.0, V13.0.88"
        /*0030*/ 	.string	"Build cuda_13.0.r13.0/compiler.36424714_0"
        /*0030*/ 	.string	"-arch sm_100 -m 64 "



//--------------------- .note.nv.cuinfo           --------------------------
	.section	.note.nv.cuinfo,"",@"SHT_NOTE"
	.sectionflags	@"SHF_NOTE_NV_CUINFO"
        /*0018*/ 	.short	0x0002
        /*001a*/ 	.short	0x0064
        /*001c*/ 	.short	0x0082
	.zero		2


//--------------------- .nv.info                  --------------------------
	.section	.nv.info,"",@"SHT_CUDA_INFO"
	.align	4


	//----- nvinfo : EIATTR_REGCOUNT
	.align		4
        /*0000*/ 	.byte	0x04, 0x2f
        /*0002*/ 	.short	(.L_1 - .L_0)
	.align		4
.L_0:
        /*0004*/ 	.word	index@(_Z12trivial_racePiS_)
        /*0008*/ 	.word	0x00000004


	//----- nvinfo : EIATTR_FRAME_SIZE
	.align		4
.L_1:
        /*000c*/ 	.byte	0x04, 0x11
        /*000e*/ 	.short	(.L_3 - .L_2)
	.align		4
.L_2:
        /*0010*/ 	.word	index@(_Z12trivial_racePiS_)
        /*0014*/ 	.word	0x00000000


	//----- nvinfo : EIATTR_MIN_STACK_SIZE
	.align		4
.L_3:
        /*0018*/ 	.byte	0x04, 0x12
        /*001a*/ 	.short	(.L_5 - .L_4)
	.align		4
.L_4:
        /*001c*/ 	.word	index@(_Z12trivial_racePiS_)
        /*0020*/ 	.word	0x00000000
.L_5:


//--------------------- .nv.compat                --------------------------
	.section	.nv.compat,"",@"SHT_CUDA_COMPAT_INFO"
	.align	4
        /*0000*/ 	.byte	0x02, 0x09, 0x00, 0x00, 0x02, 0x02, 0x01, 0x00, 0x02, 0x05, 0x05, 0x00, 0x03, 0x07, 0x01, 0x01
        /*0010*/ 	.byte	0x02, 0x03, 0x00, 0x00, 0x02, 0x06, 0x01, 0x00, 0x04, 0x0b, 0x08, 0x00, 0x09, 0x00, 0x00, 0x00
        /*0020*/ 	.byte	0x00, 0x00, 0x00, 0x00


//--------------------- .nv.info._Z12trivial_racePiS_ --------------------------
	.section	.nv.info._Z12trivial_racePiS_,"",@"SHT_CUDA_INFO"
	.sectionflags	@""
	.align	4


	//----- nvinfo : EIATTR_CUDA_API_VERSION
	.align		4
        /*0000*/ 	.byte	0x04, 0x37
        /*0002*/ 	.short	(.L_7 - .L_6)
.L_6:
        /*0004*/ 	.word	0x00000082


	//----- nvinfo : EIATTR_KPARAM_INFO
	.align		4
.L_7:
        /*0008*/ 	.byte	0x04, 0x17
        /*000a*/ 	.short	(.L_9 - .L_8)
.L_8:
        /*000c*/ 	.word	0x00000000
        /*0010*/ 	.short	0x0001
        /*0012*/ 	.short	0x0008
        /*0014*/ 	.byte	0x00, 0xf5, 0x21, 0x00


	//----- nvinfo : EIATTR_KPARAM_INFO
	.align		4
.L_9:
        /*0018*/ 	.byte	0x04, 0x17
        /*001a*/ 	.short	(.L_11 - .L_10)
.L_10:
        /*001c*/ 	.word	0x00000000
        /*0020*/ 	.short	0x0000
        /*0022*/ 	.short	0x0000
        /*0024*/ 	.byte	0x00, 0xf5, 0x21, 0x00


	//----- nvinfo : EIATTR_SPARSE_MMA_MASK
	.align		4
.L_11:
        /*0028*/ 	.byte	0x03, 0x50
        /*002a*/ 	.short	0x0000


	//----- nvinfo : EIATTR_MAXREG_COUNT
	.align		4
        /*002c*/ 	.byte	0x03, 0x1b
        /*002e*/ 	.short	0x00ff


	//----- nvinfo : EIATTR_NUM_BARRIERS
	.align		4
        /*0030*/ 	.byte	0x02, 0x4c
        /*0032*/ 	.byte	0x01
	.zero		1


	//----- nvinfo : EIATTR_MERCURY_ISA_VERSION
	.align		4
        /*0034*/ 	.byte	0x03, 0x5f
        /*0036*/ 	.short	0x0101


	//----- nvinfo : EIATTR_VRC_CTA_INIT_COUNT
	.align		4
        /*0038*/ 	.byte	0x02, 0x4a
	.zero		1
	.zero		1


	//----- nvinfo : EIATTR_EXIT_INSTR_OFFSETS
	.align		4
        /*003c*/ 	.byte	0x04, 0x1c
        /*003e*/ 	.short	(.L_13 - .L_12)


	//   ....[0]....
.L_12:
        /*0040*/ 	.word	0x00000020


	//----- nvinfo : EIATTR_CBANK_PARAM_SIZE
	.align		4
.L_13:
        /*0044*/ 	.byte	0x03, 0x19
        /*0046*/ 	.short	0x0010


	//----- nvinfo : EIATTR_PARAM_CBANK
	.align		4
        /*0048*/ 	.byte	0x04, 0x0a
        /*004a*/ 	.short	(.L_15 - .L_14)
	.align		4
.L_14:
        /*004c*/ 	.word	index@(.nv.constant0._Z12trivial_racePiS_)
        /*0050*/ 	.short	0x0380
        /*0052*/ 	.short	0x0010


	//----- nvinfo : EIATTR_SW_WAR
	.align		4
.L_15:
        /*0054*/ 	.byte	0x04, 0x36
        /*0056*/ 	.short	(.L_17 - .L_16)
.L_16:
        /*0058*/ 	.word	0x00000008
.L_17:


//--------------------- .nv.callgraph             --------------------------
	.section	.nv.callgraph,"",@"SHT_CUDA_CALLGRAPH"
	.align	4
	.sectionentsize	8
	.align		4
        /*0000*/ 	.word	0x00000000
	.align		4
        /*0004*/ 	.word	0xffffffff
	.align		4
        /*0008*/ 	.word	0x00000000
	.align		4
        /*000c*/ 	.word	0xfffffffe
	.align		4
        /*0010*/ 	.word	0x00000000
	.align		4
        /*0014*/ 	.word	0xfffffffd
	.align		4
        /*0018*/ 	.word	0x00000000
	.align		4
        /*001c*/ 	.word	0xfffffffc


//--------------------- .text._Z12trivial_racePiS_ --------------------------
	.section	.text._Z12trivial_racePiS_,"ax",@progbits
	.align	128
        .global         _Z12trivial_racePiS_
        .type           _Z12trivial_racePiS_,@function
        .size           _Z12trivial_racePiS_,(.L_x_1 - _Z12trivial_racePiS_)
        .other          _Z12trivial_racePiS_,@"STO_CUDA_ENTRY STV_DEFAULT"
_Z12trivial_racePiS_:
.text._Z12trivial_racePiS_:
[----:B------:R-:W-:Y:S08]  /*0000*/  LDC R1, c[0x0][0x37c] ;  /* 0x0000df00ff017b82 */ /* 0x000ff00000000800 */
[----:B------:R-:W-:Y:S06]  /*0010*/  BAR.SYNC.DEFER_BLOCKING 0x0 ;  /* 0x0000000000007b1d */ /* 0x000fec0000010000 */
[----:B------:R-:W-:Y:S05]  /*0020*/  EXIT ;  /* 0x000000000000794d */ /* 0x000fea0003800000 */
.L_x_0:
[----:B------:R-:W-:-:S00]  /*0030*/  BRA `(.L_x_0) ;  /* 0xfffffffc00fc7947 */ /* 0x000fc0000383ffff */
[----:B------:R-:W-:-:S00]  /*0040*/  NOP ;  /* 0x0000000000007918 */ /* 0x000fc00000000000 */
        /* <DEDUP_REMOVED lines=11> */
.L_x_1:


//--------------------- .nv.shared.reserved.0     --------------------------
	.section	.nv.shared.reserved.0,"aw",@nobits
	.weak		__nv_reservedSMEM_offset_0_alias
	.size		__nv_reservedSMEM_offset_0_alias, 0, 64
	.other		__nv_reservedSMEM_offset_0_alias,@"STO_CUDA_RESERVED_SHARED STV_DEFAULT"
__nv_reservedSMEM_offset_0_alias:
	.zero		0
	.zero		64


//--------------------- .nv.constant0._Z12trivial_racePiS_ --------------------------
	.section	.nv.constant0._Z12trivial_racePiS_,"a",@progbits
	.sectionflags	@""
	.align	4
.nv.constant0._Z12trivial_racePiS_:
	.zero		912


//--------------------- SYMBOLS --------------------------

	.type		.nv.reservedSmem.offset0,@object
	.size		.nv.reservedSmem.offset0,0x4
